//
// Generated by NVIDIA NVVM Compiler
//
// Compiler Build ID: CL-36424714
// Cuda compilation tools, release 13.0, V13.0.88
// Based on NVVM 20.0.0
//

.version 9.0
.target sm_100
.address_size 64

	// .globl	_Z4initPjS_S_PiS_S_

.visible .entry _Z4initPjS_S_PiS_S_(
	.param .u64 .ptr .align 1 _Z4initPjS_S_PiS_S__param_0,
	.param .u64 .ptr .align 1 _Z4initPjS_S_PiS_S__param_1,
	.param .u64 .ptr .align 1 _Z4initPjS_S_PiS_S__param_2,
	.param .u64 .ptr .align 1 _Z4initPjS_S_PiS_S__param_3,
	.param .u64 .ptr .align 1 _Z4initPjS_S_PiS_S__param_4,
	.param .u64 .ptr .align 1 _Z4initPjS_S_PiS_S__param_5
)
{
	.reg .b32 	%r<7>;
	.reg .b64 	%rd<20>;

	ld.param.u64 	%rd1, [_Z4initPjS_S_PiS_S__param_0];
	ld.param.u64 	%rd2, [_Z4initPjS_S_PiS_S__param_1];
	ld.param.u64 	%rd3, [_Z4initPjS_S_PiS_S__param_2];
	ld.param.u64 	%rd4, [_Z4initPjS_S_PiS_S__param_3];
	ld.param.u64 	%rd5, [_Z4initPjS_S_PiS_S__param_4];
	ld.param.u64 	%rd6, [_Z4initPjS_S_PiS_S__param_5];
	cvta.to.global.u64 	%rd7, %rd6;
	cvta.to.global.u64 	%rd8, %rd5;
	cvta.to.global.u64 	%rd9, %rd4;
	cvta.to.global.u64 	%rd10, %rd3;
	cvta.to.global.u64 	%rd11, %rd2;
	cvta.to.global.u64 	%rd12, %rd1;
	mov.u32 	%r1, %ctaid.x;
	mov.u32 	%r2, %ntid.x;
	mov.u32 	%r3, %tid.x;
	mad.lo.s32 	%r4, %r1, %r2, %r3;
	mul.wide.u32 	%rd13, %r4, 4;
	add.s64 	%rd14, %rd12, %rd13;
	st.global.u32 	[%rd14], %r4;
	and.b32  	%r5, %r4, 3;
	add.s64 	%rd15, %rd11, %rd13;
	st.global.u32 	[%rd15], %r5;
	add.s64 	%rd16, %rd10, %rd13;
	mov.b32 	%r6, 0;
	st.global.u32 	[%rd16], %r6;
	add.s64 	%rd17, %rd9, %rd13;
	st.global.u32 	[%rd17], %r6;
	add.s64 	%rd18, %rd8, %rd13;
	st.global.u32 	[%rd18], %r6;
	add.s64 	%rd19, %rd7, %rd13;
	st.global.u32 	[%rd19], %r6;
	ret;

}
	// .globl	_Z7add_arrPjS_S_
.visible .entry _Z7add_arrPjS_S_(
	.param .u64 .ptr .align 1 _Z7add_arrPjS_S__param_0,
	.param .u64 .ptr .align 1 _Z7add_arrPjS_S__param_1,
	.param .u64 .ptr .align 1 _Z7add_arrPjS_S__param_2
)
{
	.reg .b32 	%r<8>;
	.reg .b64 	%rd<11>;

	ld.param.u64 	%rd1, [_Z7add_arrPjS_S__param_0];
	ld.param.u64 	%rd2, [_Z7add_arrPjS_S__param_1];
	ld.param.u64 	%rd3, [_Z7add_arrPjS_S__param_2];
	cvta.to.global.u64 	%rd4, %rd3;
	cvta.to.global.u64 	%rd5, %rd2;
	cvta.to.global.u64 	%rd6, %rd1;
	mov.u32 	%r1, %ctaid.x;
	mov.u32 	%r2, %ntid.x;
	mov.u32 	%r3, %tid.x;
	mad.lo.s32 	%r4, %r1, %r2, %r3;
	mul.wide.u32 	%rd7, %r4, 4;
	add.s64 	%rd8, %rd6, %rd7;
	ld.global.u32 	%r5, [%rd8];
	add.s64 	%rd9, %rd5, %rd7;
	ld.global.u32 	%r6, [%rd9];
	add.s32 	%r7, %r6, %r5;
	add.s64 	%rd10, %rd4, %rd7;
	st.global.u32 	[%rd10], %r7;
	ret;

}


// ===== COMPILED SASS (sm_100) =====

	.target	sm_100

	.elftype	@"ET_EXEC"


//--------------------- .note.nv.tkinfo           --------------------------
	.section	.note.nv.tkinfo,"",@"SHT_NOTE"
	.sectionflags	@"SHF_NOTE_NV_TKINFO"
	.tkinfo
        /*0018*/ 	.word	0x00000002
        /*0030*/ 	.string	""
        /*0030*/ 	.string	"ptxas"
        /*0030*/ 	.string	"Cuda compilation tools, release 13.0, V13.0.88"
        /*0030*/ 	.string	"Build cuda_13.0.r13.0/compiler.36424714_0"
        /*0030*/ 	.string	"-arch sm_100 -m 64 "



//--------------------- .note.nv.cuinfo           --------------------------
	.section	.note.nv.cuinfo,"",@"SHT_NOTE"
	.sectionflags	@"SHF_NOTE_NV_CUINFO"
        /*0018*/ 	.short	0x0002
        /*001a*/ 	.short	0x0064
        /*001c*/ 	.short	0x0082
	.zero		2


//--------------------- .nv.info                  --------------------------
	.section	.nv.info,"",@"SHT_CUDA_INFO"
	.align	4


	//----- nvinfo : EIATTR_REGCOUNT
	.align		4
        /*0000*/ 	.byte	0x04, 0x2f
        /*0002*/ 	.short	(.L_1 - .L_0)
	.align		4
.L_0:
        /*0004*/ 	.word	index@(_Z4initPjS_S_PiS_S_)
        /*0008*/ 	.word	0x00000014


	//----- nvinfo : EIATTR_FRAME_SIZE
	.align		4
.L_1:
        /*000c*/ 	.byte	0x04, 0x11
        /*000e*/ 	.short	(.L_3 - .L_2)
	.align		4
.L_2:
        /*0010*/ 	.word	index@(_Z4initPjS_S_PiS_S_)
        /*0014*/ 	.word	0x00000000


	//----- nvinfo : EIATTR_REGCOUNT
	.align		4
.L_3:
        /*0018*/ 	.byte	0x04, 0x2f
        /*001a*/ 	.short	(.L_5 - .L_4)
	.align		4
.L_4:
        /*001c*/ 	.word	index@(_Z7add_arrPjS_S_)
        /*0020*/ 	.word	0x0000000c


	//----- nvinfo : EIATTR_FRAME_SIZE
	.align		4
.L_5:
        /*0024*/ 	.byte	0x04, 0x11
        /*0026*/ 	.short	(.L_7 - .L_6)
	.align		4
.L_6:
        /*0028*/ 	.word	index@(_Z7add_arrPjS_S_)
        /*002c*/ 	.word	0x00000000


	//----- nvinfo : EIATTR_MIN_STACK_SIZE
	.align		4
.L_7:
        /*0030*/ 	.byte	0x04, 0x12
        /*0032*/ 	.short	(.L_9 - .L_8)
	.align		4
.L_8:
        /*0034*/ 	.word	index@(_Z7add_arrPjS_S_)
        /*0038*/ 	.word	0x00000000


	//----- nvinfo : EIATTR_MIN_STACK_SIZE
	.align		4
.L_9:
        /*003c*/ 	.byte	0x04, 0x12
        /*003e*/ 	.short	(.L_11 - .L_10)
	.align		4
.L_10:
        /*0040*/ 	.word	index@(_Z4initPjS_S_PiS_S_)
        /*0044*/ 	.word	0x00000000
.L_11:


//--------------------- .nv.compat                --------------------------
	.section	.nv.compat,"",@"SHT_CUDA_COMPAT_INFO"
	.align	4
        /*0000*/ 	.byte	0x02, 0x09, 0x00, 0x00, 0x02, 0x02, 0x01, 0x00, 0x02, 0x05, 0x05, 0x00, 0x03, 0x07, 0x01, 0x01
        /*0010*/ 	.byte	0x02, 0x03, 0x00, 0x00, 0x02, 0x06, 0x01, 0x00, 0x04, 0x0b, 0x08, 0x00, 0x09, 0x00, 0x00, 0x00
        /*0020*/ 	.byte	0x00, 0x00, 0x00, 0x00


//--------------------- .nv.info._Z7add_arrPjS_S_ --------------------------
	.section	.nv.info._Z7add_arrPjS_S_,"",@"SHT_CUDA_INFO"
	.sectionflags	@""
	.align	4


	//----- nvinfo : EIATTR_CUDA_API_VERSION
	.align		4
        /*0000*/ 	.byte	0x04, 0x37
        /*0002*/ 	.short	(.L_13 - .L_12)
.L_12:
        /*0004*/ 	.word	0x00000082


	//----- nvinfo : EIATTR_KPARAM_INFO
	.align		4
.L_13:
        /*0008*/ 	.byte	0x04, 0x17
        /*000a*/ 	.short	(.L_15 - .L_14)
.L_14:
        /*000c*/ 	.word	0x00000000
        /*0010*/ 	.short	0x0002
        /*0012*/ 	.short	0x0010
        /*0014*/ 	.byte	0x00, 0xf5, 0x21, 0x00


	//----- nvinfo : EIATTR_KPARAM_INFO
	.align		4
.L_15:
        /*0018*/ 	.byte	0x04, 0x17
        /*001a*/ 	.short	(.L_17 - .L_16)
.L_16:
        /*001c*/ 	.word	0x00000000
        /*0020*/ 	.short	0x0001
        /*0022*/ 	.short	0x0008
        /*0024*/ 	.byte	0x00, 0xf5, 0x21, 0x00


	//----- nvinfo : EIATTR_KPARAM_INFO
	.align		4
.L_17:
        /*0028*/ 	.byte	0x04, 0x17
        /*002a*/ 	.short	(.L_19 - .L_18)
.L_18:
        /*002c*/ 	.word	0x00000000
        /*0030*/ 	.short	0x0000
        /*0032*/ 	.short	0x0000
        /*0034*/ 	.byte	0x00, 0xf5, 0x21, 0x00


	//----- nvinfo : EIATTR_SPARSE_MMA_MASK
	.align		4
.L_19:
        /*0038*/ 	.byte	0x03, 0x50
        /*003a*/ 	.short	0x0000


	//----- nvinfo : EIATTR_MAXREG_COUNT
	.align		4
        /*003c*/ 	.byte	0x03, 0x1b
        /*003e*/ 	.short	0x00ff


	//----- nvinfo : EIATTR_MERCURY_ISA_VERSION
	.align		4
        /*0040*/ 	.byte	0x03, 0x5f
        /*0042*/ 	.short	0x0101


	//----- nvinfo : EIATTR_VRC_CTA_INIT_COUNT
	.align		4
        /*0044*/ 	.byte	0x02, 0x4a
	.zero		1
	.zero		1


	//----- nvinfo : EIATTR_EXIT_INSTR_OFFSETS
	.align		4
        /*0048*/ 	.byte	0x04, 0x1c
        /*004a*/ 	.short	(.L_21 - .L_20)


	//   ....[0]....
.L_20:
        /*004c*/ 	.word	0x00000100


	//----- nvinfo : EIATTR_CBANK_PARAM_SIZE
	.align		4
.L_21:
        /*0050*/ 	.byte	0x03, 0x19
        /*0052*/ 	.short	0x0018


	//----- nvinfo : EIATTR_PARAM_CBANK
	.align		4
        /*0054*/ 	.byte	0x04, 0x0a
        /*0056*/ 	.short	(.L_23 - .L_22)
	.align		4
.L_22:
        /*0058*/ 	.word	index@(.nv.constant0._Z7add_arrPjS_S_)
        /*005c*/ 	.short	0x0380
        /*005e*/ 	.short	0x0018


	//----- nvinfo : EIATTR_SW_WAR
	.align		4
.L_23:
        /*0060*/ 	.byte	0x04, 0x36
        /*0062*/ 	.short	(.L_25 - .L_24)
.L_24:
        /*0064*/ 	.word	0x00000008
.L_25:


//--------------------- .nv.info._Z4initPjS_S_PiS_S_ --------------------------
	.section	.nv.info._Z4initPjS_S_PiS_S_,"",@"SHT_CUDA_INFO"
	.sectionflags	@""
	.align	4


	//----- nvinfo : EIATTR_CUDA_API_VERSION
	.align		4
        /*0000*/ 	.byte	0x04, 0x37
        /*0002*/ 	.short	(.L_27 - .L_26)
.L_26:
        /*0004*/ 	.word	0x00000082


	//----- nvinfo : EIATTR_KPARAM_INFO
	.align		4
.L_27:
        /*0008*/ 	.byte	0x04, 0x17
        /*000a*/ 	.short	(.L_29 - .L_28)
.L_28:
        /*000c*/ 	.word	0x00000000
        /*0010*/ 	.short	0x0005
        /*0012*/ 	.short	0x0028
        /*0014*/ 	.byte	0x00, 0xf5, 0x21, 0x00


	//----- nvinfo : EIATTR_KPARAM_INFO
	.align		4
.L_29:
        /*0018*/ 	.byte	0x04, 0x17
        /*001a*/ 	.short	(.L_31 - .L_30)
.L_30:
        /*001c*/ 	.word	0x00000000
        /*0020*/ 	.short	0x0004
        /*0022*/ 	.short	0x0020
        /*0024*/ 	.byte	0x00, 0xf5, 0x21, 0x00


	//----- nvinfo : EIATTR_KPARAM_INFO
	.align		4
.L_31:
        /*0028*/ 	.byte	0x04, 0x17
        /*002a*/ 	.short	(.L_33 - .L_32)
.L_32:
        /*002c*/ 	.word	0x00000000
        /*0030*/ 	.short	0x0003
        /*0032*/ 	.short	0x0018
        /*0034*/ 	.byte	0x00, 0xf5, 0x21, 0x00


	//----- nvinfo : EIATTR_KPARAM_INFO
	.align		4
.L_33:
        /*0038*/ 	.byte	0x04, 0x17
        /*003a*/ 	.short	(.L_35 - .L_34)
.L_34:
        /*003c*/ 	.word	0x00000000
        /*0040*/ 	.short	0x0002
        /*0042*/ 	.short	0x0010
        /*0044*/ 	.byte	0x00, 0xf5, 0x21, 0x00


	//----- nvinfo : EIATTR_KPARAM_INFO
	.align		4
.L_35:
        /*0048*/ 	.byte	0x04, 0x17
        /*004a*/ 	.short	(.L_37 - .L_36)
.L_36:
        /*004c*/ 	.word	0x00000000
        /*0050*/ 	.short	0x0001
        /*0052*/ 	.short	0x0008
        /*0054*/ 	.byte	0x00, 0xf5, 0x21, 0x00


	//----- nvinfo : EIATTR_KPARAM_INFO
	.align		4
.L_37:
        /*0058*/ 	.byte	0x04, 0x17
        /*005a*/ 	.short	(.L_39 - .L_38)
.L_38:
        /*005c*/ 	.word	0x00000000
        /*0060*/ 	.short	0x0000
        /*0062*/ 	.short	0x0000
        /*0064*/ 	.byte	0x00, 0xf5, 0x21, 0x00


	//----- nvinfo : EIATTR_SPARSE_MMA_MASK
	.align		4
.L_39:
        /*0068*/ 	.byte	0x03, 0x50
        /*006a*/ 	.short	0x0000


	//----- nvinfo : EIATTR_MAXREG_COUNT
	.align		4
        /*006c*/ 	.byte	0x03, 0x1b
        /*006e*/ 	.short	0x00ff


	//----- nvinfo : EIATTR_MERCURY_ISA_VERSION
	.align		4
        /*0070*/ 	.byte	0x03, 0x5f
        /*0072*/ 	.short	0x0101


	//----- nvinfo : EIATTR_VRC_CTA_INIT_COUNT
	.align		4
        /*0074*/ 	.byte	0x02, 0x4a
	.zero		1
	.zero		1


	//----- nvinfo : EIATTR_EXIT_INSTR_OFFSETS
	.align		4
        /*0078*/ 	.byte	0x04, 0x1c
        /*007a*/ 	.short	(.L_41 - .L_40)


	//   ....[0]....
.L_40:
        /*007c*/ 	.word	0x00000190


	//----- nvinfo : EIATTR_CBANK_PARAM_SIZE
	.align		4
.L_41:
        /*0080*/ 	.byte	0x03, 0x19
        /*0082*/ 	.short	0x0030


	//----- nvinfo : EIATTR_PARAM_CBANK
	.align		4
        /*0084*/ 	.byte	0x04, 0x0a
        /*0086*/ 	.short	(.L_43 - .L_42)
	.align		4
.L_42:
        /*0088*/ 	.word	index@(.nv.constant0._Z4initPjS_S_PiS_S_)
        /*008c*/ 	.short	0x0380
        /*008e*/ 	.short	0x0030


	//----- nvinfo : EIATTR_SW_WAR
	.align		4
.L_43:
        /*0090*/ 	.byte	0x04, 0x36
        /*0092*/ 	.short	(.L_45 - .L_44)
.L_44:
        /*0094*/ 	.word	0x00000008
.L_45:


//--------------------- .nv.callgraph             --------------------------
	.section	.nv.callgraph,"",@"SHT_CUDA_CALLGRAPH"
	.align	4
	.sectionentsize	8
	.align		4
        /*0000*/ 	.word	0x00000000
	.align		4
        /*0004*/ 	.word	0xffffffff
	.align		4
        /*0008*/ 	.word	0x00000000
	.align		4
        /*000c*/ 	.word	0xfffffffe
	.align		4
        /*0010*/ 	.word	0x00000000
	.align		4
        /*0014*/ 	.word	0xfffffffd
	.align		4
        /*0018*/ 	.word	0x00000000
	.align		4
        /*001c*/ 	.word	0xfffffffc


//--------------------- .text._Z7add_arrPjS_S_    --------------------------
	.section	.text._Z7add_arrPjS_S_,"ax",@progbits
	.align	128
        .global         _Z7add_arrPjS_S_
        .type           _Z7add_arrPjS_S_,@function
        .size           _Z7add_arrPjS_S_,(.L_x_2 - _Z7add_arrPjS_S_)
        .other          _Z7add_arrPjS_S_,@"STO_CUDA_ENTRY STV_DEFAULT"
_Z7add_arrPjS_S_:
.text._Z7add_arrPjS_S_:
[----:B------:R-:W-:Y:S01]  /*0000*/  LDC R1, c[0x0][0x37c] ;  /* 0x0000df00ff017b82 */ /* 0x000fe20000000800 */
[----:B------:R-:W0:Y:S07]  /*0010*/  S2R R0, SR_TID.X ;  /* 0x0000000000007919 */ /* 0x000e2e0000002100 */
[----:B------:R-:W0:Y:S01]  /*0020*/  S2UR UR6, SR_CTAID.X ;  /* 0x00000000000679c3 */ /* 0x000e220000002500 */
[----:B------:R-:W1:Y:S07]  /*0030*/  LDCU.64 UR4, c[0x0][0x358] ;  /* 0x00006b00ff0477ac */ /* 0x000e6e0008000a00 */
[----:B------:R-:W0:Y:S08]  /*0040*/  LDC R9, c[0x0][0x360] ;  /* 0x0000d800ff097b82 */ /* 0x000e300000000800 */
[----:B------:R-:W2:Y:S08]  /*0050*/  LDC.64 R2, c[0x0][0x380] ;  /* 0x0000e000ff027b82 */ /* 0x000eb00000000a00 */
[----:B------:R-:W3:Y:S01]  /*0060*/  LDC.64 R4, c[0x0][0x388] ;  /* 0x0000e200ff047b82 */ /* 0x000ee20000000a00 */
[----:B0-----:R-:W-:-:S07]  /*0070*/  IMAD R9, R9, UR6, R0 ;  /* 0x0000000609097c24 */ /* 0x001fce000f8e0200 */
[----:B------:R-:W0:Y:S01]  /*0080*/  LDC.64 R6, c[0x0][0x390] ;  /* 0x0000e400ff067b82 */ /* 0x000e220000000a00 */
[----:B--2---:R-:W-:-:S06]  /*0090*/  IMAD.WIDE.U32 R2, R9, 0x4, R2 ;  /* 0x0000000409027825 */ /* 0x004fcc00078e0002 */
[----:B-1----:R-:W2:Y:S01]  /*00a0*/  LDG.E R2, desc[UR4][R2.64] ;  /* 0x0000000402027981 */ /* 0x002ea2000c1e1900 */
[----:B---3--:R-:W-:-:S06]  /*00b0*/  IMAD.WIDE.U32 R4, R9, 0x4, R4 ;  /* 0x0000000409047825 */ /* 0x008fcc00078e0004 */
[----:B------:R-:W2:Y:S01]  /*00c0*/  LDG.E R5, desc[UR4][R4.64] ;  /* 0x0000000404057981 */ /* 0x000ea2000c1e1900 */
[----:B0-----:R-:W-:Y:S01]  /*00d0*/  IMAD.WIDE.U32 R6, R9, 0x4, R6 ;  /* 0x0000000409067825 */ /* 0x001fe200078e0006 */
[----:B--2---:R-:W-:-:S05]  /*00e0*/  IADD3 R9, PT, PT, R2, R5, RZ ;  /* 0x0000000502097210 */ /* 0x004fca0007ffe0ff */
[----:B------:R-:W-:Y:S01]  /*00f0*/  STG.E desc[UR4][R6.64], R9 ;  /* 0x0000000906007986 */ /* 0x000fe2000c101904 */
[----:B------:R-:W-:Y:S05]  /*0100*/  EXIT ;  /* 0x000000000000794d */ /* 0x000fea0003800000 */
.L_x_0:
[----:B------:R-:W-:-:S00]  /*0110*/  BRA `(.L_x_0) ;  /* 0xfffffffc00fc7947 */ /* 0x000fc0000383ffff */
[----:B------:R-:W-:-:S00]  /*0120*/  NOP ;  /* 0x0000000000007918 */ /* 0x000fc00000000000 */
        /* <DEDUP_REMOVED lines=13> */
.L_x_2:


//--------------------- .text._Z4initPjS_S_PiS_S_ --------------------------
	.section	.text._Z4initPjS_S_PiS_S_,"ax",@progbits
	.align	128
        .global         _Z4initPjS_S_PiS_S_
        .type           _Z4initPjS_S_PiS_S_,@function
        .size           _Z4initPjS_S_PiS_S_,(.L_x_3 - _Z4initPjS_S_PiS_S_)
        .other          _Z4initPjS_S_PiS_S_,@"STO_CUDA_ENTRY STV_DEFAULT"
_Z4initPjS_S_PiS_S_:
.text._Z4initPjS_S_PiS_S_:
[----:B------:R-:W-:Y:S01]  /*0000*/  LDC R1, c[0x0][0x37c] ;  /* 0x0000df00ff017b82 */ /* 0x000fe20000000800 */
[----:B------:R-:W0:Y:S07]  /*0010*/  S2R R0, SR_TID.X ;  /* 0x0000000000007919 */ /* 0x000e2e0000002100 */
[----:B------:R-:W0:Y:S01]  /*0020*/  S2UR UR6, SR_CTAID.X ;  /* 0x00000000000679c3 */ /* 0x000e220000002500 */
[----:B------:R-:W1:Y:S07]  /*0030*/  LDCU.64 UR4, c[0x0][0x358] ;  /* 0x00006b00ff0477ac */ /* 0x000e6e0008000a00 */
[----:B------:R-:W0:Y:S08]  /*0040*/  LDC R15, c[0x0][0x360] ;  /* 0x0000d800ff0f7b82 */ /* 0x000e300000000800 */
[----:B------:R-:W2:Y:S08]  /*0050*/  LDC.64 R4, c[0x0][0x380] ;  /* 0x0000e000ff047b82 */ /* 0x000eb00000000a00 */
[----:B------:R-:W3:Y:S08]  /*0060*/  LDC.64 R6, c[0x0][0x388] ;  /* 0x0000e200ff067b82 */ /* 0x000ef00000000a00 */
[----:B------:R-:W4:Y:S01]  /*0070*/  LDC.64 R8, c[0x0][0x390] ;  /* 0x0000e400ff087b82 */ /* 0x000f220000000a00 */
[----:B0-----:R-:W-:-:S05]  /*0080*/  IMAD R15, R15, UR6, R0 ;  /* 0x000000060f0f7c24 */ /* 0x001fca000f8e0200 */
[C---:B------:R-:W-:Y:S02]  /*0090*/  LOP3.LUT R17, R15.reuse, 0x3, RZ, 0xc0, !PT ;  /* 0x000000030f117812 */ /* 0x040fe400078ec0ff */
[----:B------:R-:W0:Y:S01]  /*00a0*/  LDC.64 R10, c[0x0][0x398] ;  /* 0x0000e600ff0a7b82 */ /* 0x000e220000000a00 */
[----:B--2---:R-:W-:-:S05]  /*00b0*/  IMAD.WIDE.U32 R4, R15, 0x4, R4 ;  /* 0x000000040f047825 */ /* 0x004fca00078e0004 */
[----:B-1----:R-:W-:Y:S02]  /*00c0*/  STG.E desc[UR4][R4.64], R15 ;  /* 0x0000000f04007986 */ /* 0x002fe4000c101904 */
[----:B------:R-:W1:Y:S01]  /*00d0*/  LDC.64 R12, c[0x0][0x3a0] ;  /* 0x0000e800ff0c7b82 */ /* 0x000e620000000a00 */
[----:B---3--:R-:W-:-:S05]  /*00e0*/  IMAD.WIDE.U32 R6, R15, 0x4, R6 ;  /* 0x000000040f067825 */ /* 0x008fca00078e0006 */
[----:B------:R-:W-:Y:S02]  /*00f0*/  STG.E desc[UR4][R6.64], R17 ;  /* 0x0000001106007986 */ /* 0x000fe4000c101904 */
[----:B------:R-:W2:Y:S01]  /*0100*/  LDC.64 R2, c[0x0][0x3a8] ;  /* 0x0000ea00ff027b82 */ /* 0x000ea20000000a00 */
[----:B----4-:R-:W-:-:S05]  /*0110*/  IMAD.WIDE.U32 R8, R15, 0x4, R8 ;  /* 0x000000040f087825 */ /* 0x010fca00078e0008 */
[----:B------:R-:W-:Y:S01]  /*0120*/  STG.E desc[UR4][R8.64], RZ ;  /* 0x000000ff08007986 */ /* 0x000fe2000c101904 */
[----:B0-----:R-:W-:-:S05]  /*0130*/  IMAD.WIDE.U32 R10, R15, 0x4, R10 ;  /* 0x000000040f0a7825 */ /* 0x001fca00078e000a */
[----:B------:R-:W-:Y:S01]  /*0140*/  STG.E desc[UR4][R10.64], RZ ;  /* 0x000000ff0a007986 */ /* 0x000fe2000c101904 */
[----:B-1----:R-:W-:-:S05]  /*0150*/  IMAD.WIDE.U32 R12, R15, 0x4, R12 ;  /* 0x000000040f0c7825 */ /* 0x002fca00078e000c */
[----:B------:R-:W-:Y:S01]  /*0160*/  STG.E desc[UR4][R12.64], RZ ;  /* 0x000000ff0c007986 */ /* 0x000fe2000c101904 */
[----:B--2---:R-:W-:-:S05]  /*0170*/  IMAD.WIDE.U32 R2, R15, 0x4, R2 ;  /* 0x000000040f027825 */ /* 0x004fca00078e0002 */
[----:B------:R-:W-:Y:S01]  /*0180*/  STG.E desc[UR4][R2.64], RZ ;  /* 0x000000ff02007986 */ /* 0x000fe2000c101904 */
[----:B------:R-:W-:Y:S05]  /*0190*/  EXIT ;  /* 0x000000000000794d */ /* 0x000fea0003800000 */
.L_x_1:
        /* <DEDUP_REMOVED lines=14> */
.L_x_3:


//--------------------- .nv.shared.reserved.0     --------------------------
	.section	.nv.shared.reserved.0,"aw",@nobits
	.weak		__nv_reservedSMEM_offset_0_alias
	.size		__nv_reservedSMEM_offset_0_alias, 0, 64
	.other		__nv_reservedSMEM_offset_0_alias,@"STO_CUDA_RESERVED_SHARED STV_DEFAULT"
__nv_reservedSMEM_offset_0_alias:
	.zero		0
	.zero		64


//--------------------- .nv.constant0._Z7add_arrPjS_S_ --------------------------
	.section	.nv.constant0._Z7add_arrPjS_S_,"a",@progbits
	.sectionflags	@""
	.align	4
.nv.constant0._Z7add_arrPjS_S_:
	.zero		920


//--------------------- .nv.constant0._Z4initPjS_S_PiS_S_ --------------------------
	.section	.nv.constant0._Z4initPjS_S_PiS_S_,"a",@progbits
	.sectionflags	@""
	.align	4
.nv.constant0._Z4initPjS_S_PiS_S_:
	.zero		944


//--------------------- SYMBOLS --------------------------

	.type		.nv.reservedSmem.offset0,@object
	.size		.nv.reservedSmem.offset0,0x4
